//
// Generated by NVIDIA NVVM Compiler
//
// Compiler Build ID: CL-36424714
// Cuda compilation tools, release 13.0, V13.0.88
// Based on NVVM 20.0.0
//

.version 9.0
.target sm_100
.address_size 64

	// .globl	_Z8arraySumPKfPf
// _ZZ8arraySumPKfPfE5sData has been demoted

.visible .entry _Z8arraySumPKfPf(
	.param .u64 .ptr .align 1 _Z8arraySumPKfPf_param_0,
	.param .u64 .ptr .align 1 _Z8arraySumPKfPf_param_1
)
{
	.reg .pred 	%p<10>;
	.reg .b32 	%r<8>;
	.reg .b32 	%f<27>;
	.reg .b64 	%rd<9>;
	// demoted variable
	.shared .align 4 .b8 _ZZ8arraySumPKfPfE5sData[1024];
	ld.param.u64 	%rd2, [_Z8arraySumPKfPf_param_0];
	ld.param.u64 	%rd1, [_Z8arraySumPKfPf_param_1];
	cvta.to.global.u64 	%rd3, %rd2;
	mov.u32 	%r1, %ctaid.x;
	mov.u32 	%r4, %ntid.x;
	mov.u32 	%r2, %tid.x;
	mad.lo.s32 	%r5, %r1, %r4, %r2;
	mul.wide.s32 	%rd4, %r5, 4;
	add.s64 	%rd5, %rd3, %rd4;
	ld.global.f32 	%f1, [%rd5];
	shl.b32 	%r6, %r2, 2;
	mov.u32 	%r7, _ZZ8arraySumPKfPfE5sData;
	add.s32 	%r3, %r7, %r6;
	st.shared.f32 	[%r3], %f1;
	bar.sync 	0;
	setp.gt.u32 	%p1, %r2, 127;
	@%p1 bra 	$L__BB0_2;
	ld.shared.f32 	%f2, [%r3];
	ld.shared.f32 	%f3, [%r3+512];
	add.f32 	%f4, %f2, %f3;
	st.shared.f32 	[%r3], %f4;
$L__BB0_2:
	bar.sync 	0;
	setp.gt.u32 	%p2, %r2, 63;
	@%p2 bra 	$L__BB0_4;
	ld.shared.f32 	%f5, [%r3];
	ld.shared.f32 	%f6, [%r3+256];
	add.f32 	%f7, %f5, %f6;
	st.shared.f32 	[%r3], %f7;
$L__BB0_4:
	bar.sync 	0;
	setp.gt.u32 	%p3, %r2, 31;
	@%p3 bra 	$L__BB0_6;
	ld.shared.f32 	%f8, [%r3];
	ld.shared.f32 	%f9, [%r3+128];
	add.f32 	%f10, %f8, %f9;
	st.shared.f32 	[%r3], %f10;
$L__BB0_6:
	bar.sync 	0;
	setp.gt.u32 	%p4, %r2, 15;
	@%p4 bra 	$L__BB0_8;
	ld.shared.f32 	%f11, [%r3];
	ld.shared.f32 	%f12, [%r3+64];
	add.f32 	%f13, %f11, %f12;
	st.shared.f32 	[%r3], %f13;
$L__BB0_8:
	bar.sync 	0;
	setp.gt.u32 	%p5, %r2, 7;
	@%p5 bra 	$L__BB0_10;
	ld.shared.f32 	%f14, [%r3];
	ld.shared.f32 	%f15, [%r3+32];
	add.f32 	%f16, %f14, %f15;
	st.shared.f32 	[%r3], %f16;
$L__BB0_10:
	bar.sync 	0;
	setp.gt.u32 	%p6, %r2, 3;
	@%p6 bra 	$L__BB0_12;
	ld.shared.f32 	%f17, [%r3];
	ld.shared.f32 	%f18, [%r3+16];
	add.f32 	%f19, %f17, %f18;
	st.shared.f32 	[%r3], %f19;
$L__BB0_12:
	bar.sync 	0;
	setp.gt.u32 	%p7, %r2, 1;
	@%p7 bra 	$L__BB0_14;
	ld.shared.f32 	%f20, [%r3];
	ld.shared.f32 	%f21, [%r3+8];
	add.f32 	%f22, %f20, %f21;
	st.shared.f32 	[%r3], %f22;
$L__BB0_14:
	bar.sync 	0;
	setp.ne.s32 	%p8, %r2, 0;
	@%p8 bra 	$L__BB0_16;
	ld.shared.f32 	%f23, [%r3];
	ld.shared.f32 	%f24, [_ZZ8arraySumPKfPfE5sData+4];
	add.f32 	%f25, %f23, %f24;
	st.shared.f32 	[%r3], %f25;
$L__BB0_16:
	setp.ne.s32 	%p9, %r2, 0;
	bar.sync 	0;
	@%p9 bra 	$L__BB0_18;
	ld.shared.f32 	%f26, [_ZZ8arraySumPKfPfE5sData];
	cvta.to.global.u64 	%rd6, %rd1;
	mul.wide.u32 	%rd7, %r1, 4;
	add.s64 	%rd8, %rd6, %rd7;
	st.global.f32 	[%rd8], %f26;
$L__BB0_18:
	ret;

}


// ===== COMPILED SASS (sm_100) =====

	.target	sm_100

	.elftype	@"ET_EXEC"


//--------------------- .note.nv.tkinfo           --------------------------
	.section	.note.nv.tkinfo,"",@"SHT_NOTE"
	.sectionflags	@"SHF_NOTE_NV_TKINFO"
	.tkinfo
        /*0018*/ 	.word	0x00000002
        /*0030*/ 	.string	""
        /*0030*/ 	.string	"ptxas"
        /*0030*/ 	.string	"Cuda compilation tools, release 13.0, V13.0.88"
        /*0030*/ 	.string	"Build cuda_13.0.r13.0/compiler.36424714_0"
        /*0030*/ 	.string	"-arch sm_100 -m 64 "



//--------------------- .note.nv.cuinfo           --------------------------
	.section	.note.nv.cuinfo,"",@"SHT_NOTE"
	.sectionflags	@"SHF_NOTE_NV_CUINFO"
        /*0018*/ 	.short	0x0002
        /*001a*/ 	.short	0x0064
        /*001c*/ 	.short	0x0082
	.zero		2


//--------------------- .nv.info                  --------------------------
	.section	.nv.info,"",@"SHT_CUDA_INFO"
	.align	4


	//----- nvinfo : EIATTR_REGCOUNT
	.align		4
        /*0000*/ 	.byte	0x04, 0x2f
        /*0002*/ 	.short	(.L_1 - .L_0)
	.align		4
.L_0:
        /*0004*/ 	.word	index@(_Z8arraySumPKfPf)
        /*0008*/ 	.word	0x0000000c


	//----- nvinfo : EIATTR_FRAME_SIZE
	.align		4
.L_1:
        /*000c*/ 	.byte	0x04, 0x11
        /*000e*/ 	.short	(.L_3 - .L_2)
	.align		4
.L_2:
        /*0010*/ 	.word	index@(_Z8arraySumPKfPf)
        /*0014*/ 	.word	0x00000000


	//----- nvinfo : EIATTR_MIN_STACK_SIZE
	.align		4
.L_3:
        /*0018*/ 	.byte	0x04, 0x12
        /*001a*/ 	.short	(.L_5 - .L_4)
	.align		4
.L_4:
        /*001c*/ 	.word	index@(_Z8arraySumPKfPf)
        /*0020*/ 	.word	0x00000000
.L_5:


//--------------------- .nv.compat                --------------------------
	.section	.nv.compat,"",@"SHT_CUDA_COMPAT_INFO"
	.align	4
        /*0000*/ 	.byte	0x02, 0x09, 0x00, 0x00, 0x02, 0x02, 0x01, 0x00, 0x02, 0x05, 0x05, 0x00, 0x03, 0x07, 0x01, 0x01
        /*0010*/ 	.byte	0x02, 0x03, 0x00, 0x00, 0x02, 0x06, 0x01, 0x00, 0x04, 0x0b, 0x08, 0x00, 0x09, 0x00, 0x00, 0x00
        /*0020*/ 	.byte	0x00, 0x00, 0x00, 0x00


//--------------------- .nv.info._Z8arraySumPKfPf --------------------------
	.section	.nv.info._Z8arraySumPKfPf,"",@"SHT_CUDA_INFO"
	.sectionflags	@""
	.align	4


	//----- nvinfo : EIATTR_CUDA_API_VERSION
	.align		4
        /*0000*/ 	.byte	0x04, 0x37
        /*0002*/ 	.short	(.L_7 - .L_6)
.L_6:
        /*0004*/ 	.word	0x00000082


	//----- nvinfo : EIATTR_KPARAM_INFO
	.align		4
.L_7:
        /*0008*/ 	.byte	0x04, 0x17
        /*000a*/ 	.short	(.L_9 - .L_8)
.L_8:
        /*000c*/ 	.word	0x00000000
        /*0010*/ 	.short	0x0001
        /*0012*/ 	.short	0x0008
        /*0014*/ 	.byte	0x00, 0xf5, 0x21, 0x00


	//----- nvinfo : EIATTR_KPARAM_INFO
	.align		4
.L_9:
        /*0018*/ 	.byte	0x04, 0x17
        /*001a*/ 	.short	(.L_11 - .L_10)
.L_10:
        /*001c*/ 	.word	0x00000000
        /*0020*/ 	.short	0x0000
        /*0022*/ 	.short	0x0000
        /*0024*/ 	.byte	0x00, 0xf5, 0x21, 0x00


	//----- nvinfo : EIATTR_SPARSE_MMA_MASK
	.align		4
.L_11:
        /*0028*/ 	.byte	0x03, 0x50
        /*002a*/ 	.short	0x0000


	//----- nvinfo : EIATTR_MAXREG_COUNT
	.align		4
        /*002c*/ 	.byte	0x03, 0x1b
        /*002e*/ 	.short	0x00ff


	//----- nvinfo : EIATTR_NUM_BARRIERS
	.align		4
        /*0030*/ 	.byte	0x02, 0x4c
        /*0032*/ 	.byte	0x01
	.zero		1


	//----- nvinfo : EIATTR_MERCURY_ISA_VERSION
	.align		4
        /*0034*/ 	.byte	0x03, 0x5f
        /*0036*/ 	.short	0x0101


	//----- nvinfo : EIATTR_VRC_CTA_INIT_COUNT
	.align		4
        /*0038*/ 	.byte	0x02, 0x4a
	.zero		1
	.zero		1


	//----- nvinfo : EIATTR_EXIT_INSTR_OFFSETS
	.align		4
        /*003c*/ 	.byte	0x04, 0x1c
        /*003e*/ 	.short	(.L_13 - .L_12)


	//   ....[0]....
.L_12:
        /*0040*/ 	.word	0x000003f0


	//   ....[1]....
        /*0044*/ 	.word	0x00000440


	//----- nvinfo : EIATTR_CBANK_PARAM_SIZE
	.align		4
.L_13:
        /*0048*/ 	.byte	0x03, 0x19
        /*004a*/ 	.short	0x0010


	//----- nvinfo : EIATTR_PARAM_CBANK
	.align		4
        /*004c*/ 	.byte	0x04, 0x0a
        /*004e*/ 	.short	(.L_15 - .L_14)
	.align		4
.L_14:
        /*0050*/ 	.word	index@(.nv.constant0._Z8arraySumPKfPf)
        /*0054*/ 	.short	0x0380
        /*0056*/ 	.short	0x0010


	//----- nvinfo : EIATTR_SW_WAR
	.align		4
.L_15:
        /*0058*/ 	.byte	0x04, 0x36
        /*005a*/ 	.short	(.L_17 - .L_16)
.L_16:
        /*005c*/ 	.word	0x00000008
.L_17:


//--------------------- .nv.callgraph             --------------------------
	.section	.nv.callgraph,"",@"SHT_CUDA_CALLGRAPH"
	.align	4
	.sectionentsize	8
	.align		4
        /*0000*/ 	.word	0x00000000
	.align		4
        /*0004*/ 	.word	0xffffffff
	.align		4
        /*0008*/ 	.word	0x00000000
	.align		4
        /*000c*/ 	.word	0xfffffffe
	.align		4
        /*0010*/ 	.word	0x00000000
	.align		4
        /*0014*/ 	.word	0xfffffffd
	.align		4
        /*0018*/ 	.word	0x00000000
	.align		4
        /*001c*/ 	.word	0xfffffffc


//--------------------- .text._Z8arraySumPKfPf    --------------------------
	.section	.text._Z8arraySumPKfPf,"ax",@progbits
	.align	128
        .global         _Z8arraySumPKfPf
        .type           _Z8arraySumPKfPf,@function
        .size           _Z8arraySumPKfPf,(.L_x_1 - _Z8arraySumPKfPf)
        .other          _Z8arraySumPKfPf,@"STO_CUDA_ENTRY STV_DEFAULT"
_Z8arraySumPKfPf:
.text._Z8arraySumPKfPf:
[----:B------:R-:W-:Y:S01]  /*0000*/  LDC R1, c[0x0][0x37c] ;  /* 0x0000df00ff017b82 */ /* 0x000fe20000000800 */
[----:B------:R-:W0:Y:S07]  /*0010*/  S2R R0, SR_CTAID.X ;  /* 0x0000000000007919 */ /* 0x000e2e0000002500 */
[----:B------:R-:W1:Y:S01]  /*0020*/  LDC.64 R2, c[0x0][0x380] ;  /* 0x0000e000ff027b82 */ /* 0x000e620000000a00 */
[----:B------:R-:W0:Y:S01]  /*0030*/  LDCU UR4, c[0x0][0x360] ;  /* 0x00006c00ff0477ac */ /* 0x000e220008000800 */
[----:B------:R-:W0:Y:S01]  /*0040*/  S2R R9, SR_TID.X ;  /* 0x0000000000097919 */ /* 0x000e220000002100 */
[----:B------:R-:W2:Y:S01]  /*0050*/  LDCU.64 UR6, c[0x0][0x358] ;  /* 0x00006b00ff0677ac */ /* 0x000ea20008000a00 */
[----:B0-----:R-:W-:-:S04]  /*0060*/  IMAD R5, R0, UR4, R9 ;  /* 0x0000000400057c24 */ /* 0x001fc8000f8e0209 */
[----:B-1----:R-:W-:-:S06]  /*0070*/  IMAD.WIDE R2, R5, 0x4, R2 ;  /* 0x0000000405027825 */ /* 0x002fcc00078e0202 */
[----:B--2---:R-:W2:Y:S01]  /*0080*/  LDG.E R2, desc[UR6][R2.64] ;  /* 0x0000000602027981 */ /* 0x004ea2000c1e1900 */
[----:B------:R-:W0:Y:S01]  /*0090*/  S2UR UR5, SR_CgaCtaId ;  /* 0x00000000000579c3 */ /* 0x000e220000008800 */
[----:B------:R-:W-:Y:S01]  /*00a0*/  UMOV UR4, 0x400 ;  /* 0x0000040000047882 */ /* 0x000fe20000000000 */
[C---:B------:R-:W-:Y:S02]  /*00b0*/  ISETP.GT.U32.AND P1, PT, R9.reuse, 0x7f, PT ;  /* 0x0000007f0900780c */ /* 0x040fe40003f24070 */
[----:B------:R-:W-:Y:S01]  /*00c0*/  ISETP.GT.U32.AND P0, PT, R9, 0x3f, PT ;  /* 0x0000003f0900780c */ /* 0x000fe20003f04070 */
[----:B0-----:R-:W-:-:S06]  /*00d0*/  ULEA UR4, UR5, UR4, 0x18 ;  /* 0x0000000405047291 */ /* 0x001fcc000f8ec0ff */
[----:B------:R-:W-:-:S05]  /*00e0*/  LEA R5, R9, UR4, 0x2 ;  /* 0x0000000409057c11 */ /* 0x000fca000f8e10ff */
[----:B--2---:R-:W-:Y:S01]  /*00f0*/  STS [R5], R2 ;  /* 0x0000000205007388 */ /* 0x004fe20000000800 */
[----:B------:R-:W-:Y:S06]  /*0100*/  BAR.SYNC.DEFER_BLOCKING 0x0 ;  /* 0x0000000000007b1d */ /* 0x000fec0000010000 */
[----:B------:R-:W-:Y:S04]  /*0110*/  @!P1 LDS R4, [R5] ;  /* 0x0000000005049984 */ /* 0x000fe80000000800 */
[----:B------:R-:W0:Y:S02]  /*0120*/  @!P1 LDS R7, [R5+0x200] ;  /* 0x0002000005079984 */ /* 0x000e240000000800 */
[----:B0-----:R-:W-:-:S05]  /*0130*/  @!P1 FADD R4, R4, R7 ;  /* 0x0000000704049221 */ /* 0x001fca0000000000 */
[----:B------:R-:W-:Y:S01]  /*0140*/  @!P1 STS [R5], R4 ;  /* 0x0000000405009388 */ /* 0x000fe20000000800 */
[----:B------:R-:W-:Y:S01]  /*0150*/  BAR.SYNC.DEFER_BLOCKING 0x0 ;  /* 0x0000000000007b1d */ /* 0x000fe20000010000 */
[----:B------:R-:W-:-:S05]  /*0160*/  ISETP.GT.U32.AND P1, PT, R9, 0x1f, PT ;  /* 0x0000001f0900780c */ /* 0x000fca0003f24070 */
        /* <DEDUP_REMOVED lines=29> */
[----:B------:R-:W-:-:S05]  /*0340*/  ISETP.NE.AND P0, PT, R9, RZ, PT ;  /* 0x000000ff0900720c */ /* 0x000fca0003f05270 */
[----:B------:R-:W-:Y:S04]  /*0350*/  @!P1 LDS R3, [R5] ;  /* 0x0000000005039984 */ /* 0x000fe80000000800 */
[----:B------:R-:W0:Y:S02]  /*0360*/  @!P1 LDS R4, [R5+0x8] ;  /* 0x0000080005049984 */ /* 0x000e240000000800 */
[----:B0-----:R-:W-:-:S05]  /*0370*/  @!P1 FADD R4, R3, R4 ;  /* 0x0000000403049221 */ /* 0x001fca0000000000 */
[----:B------:R-:W-:Y:S01]  /*0380*/  @!P1 STS [R5], R4 ;  /* 0x0000000405009388 */ /* 0x000fe20000000800 */
[----:B------:R-:W-:Y:S06]  /*0390*/  BAR.SYNC.DEFER_BLOCKING 0x0 ;  /* 0x0000000000007b1d */ /* 0x000fec0000010000 */
[----:B------:R-:W-:Y:S04]  /*03a0*/  @!P0 LDS R3, [R5] ;  /* 0x0000000005038984 */ /* 0x000fe80000000800 */
[----:B------:R-:W0:Y:S02]  /*03b0*/  @!P0 LDS R6, [UR4+0x4] ;  /* 0x00000404ff068984 */ /* 0x000e240008000800 */
[----:B0-----:R-:W-:-:S05]  /*03c0*/  @!P0 FADD R6, R3, R6 ;  /* 0x0000000603068221 */ /* 0x001fca0000000000 */
[----:B------:R0:W-:Y:S01]  /*03d0*/  @!P0 STS [R5], R6 ;  /* 0x0000000605008388 */ /* 0x0001e20000000800 */
[----:B------:R-:W-:Y:S06]  /*03e0*/  BAR.SYNC.DEFER_BLOCKING 0x0 ;  /* 0x0000000000007b1d */ /* 0x000fec0000010000 */
[----:B------:R-:W-:Y:S05]  /*03f0*/  @P0 EXIT ;  /* 0x000000000000094d */ /* 0x000fea0003800000 */
[----:B0-----:R-:W0:Y:S01]  /*0400*/  LDS R5, [UR4] ;  /* 0x00000004ff057984 */ /* 0x001e220008000800 */
[----:B------:R-:W1:Y:S02]  /*0410*/  LDC.64 R2, c[0x0][0x388] ;  /* 0x0000e200ff027b82 */ /* 0x000e640000000a00 */
[----:B-1----:R-:W-:-:S05]  /*0420*/  IMAD.WIDE.U32 R2, R0, 0x4, R2 ;  /* 0x0000000400027825 */ /* 0x002fca00078e0002 */
[----:B0-----:R-:W-:Y:S01]  /*0430*/  STG.E desc[UR6][R2.64], R5 ;  /* 0x0000000502007986 */ /* 0x001fe2000c101906 */
[----:B------:R-:W-:Y:S05]  /*0440*/  EXIT ;  /* 0x000000000000794d */ /* 0x000fea0003800000 */
.L_x_0:
[----:B------:R-:W-:-:S00]  /*0450*/  BRA `(.L_x_0) ;  /* 0xfffffffc00fc7947 */ /* 0x000fc0000383ffff */
[----:B------:R-:W-:-:S00]  /*0460*/  NOP ;  /* 0x0000000000007918 */ /* 0x000fc00000000000 */
        /* <DEDUP_REMOVED lines=9> */
.L_x_1:


//--------------------- .nv.shared._Z8arraySumPKfPf --------------------------
	.section	.nv.shared._Z8arraySumPKfPf,"aw",@nobits
	.sectionflags	@""
	.align	4
.nv.shared._Z8arraySumPKfPf:
	.zero		2048


//--------------------- .nv.shared.reserved.0     --------------------------
	.section	.nv.shared.reserved.0,"aw",@nobits
	.weak		__nv_reservedSMEM_offset_0_alias
	.size		__nv_reservedSMEM_offset_0_alias, 0, 64
	.other		__nv_reservedSMEM_offset_0_alias,@"STO_CUDA_RESERVED_SHARED STV_DEFAULT"
__nv_reservedSMEM_offset_0_alias:
	.zero		0
	.zero		64


//--------------------- .nv.constant0._Z8arraySumPKfPf --------------------------
	.section	.nv.constant0._Z8arraySumPKfPf,"a",@progbits
	.sectionflags	@""
	.align	4
.nv.constant0._Z8arraySumPKfPf:
	.zero		912


//--------------------- SYMBOLS --------------------------

	.type		.nv.reservedSmem.offset0,@object
	.size		.nv.reservedSmem.offset0,0x4
	.type		.nv.reservedSmem.cap,@object
	.size		.nv.reservedSmem.cap,0x4
